//
// Generated by NVIDIA NVVM Compiler
//
// Compiler Build ID: CL-36424714
// Cuda compilation tools, release 13.0, V13.0.88
// Based on NVVM 20.0.0
//

.version 9.0
.target sm_100
.address_size 64

	// .globl	_Z17kernel_histogramaPiS_iiii

.visible .entry _Z17kernel_histogramaPiS_iiii(
	.param .u64 .ptr .align 1 _Z17kernel_histogramaPiS_iiii_param_0,
	.param .u64 .ptr .align 1 _Z17kernel_histogramaPiS_iiii_param_1,
	.param .u32 _Z17kernel_histogramaPiS_iiii_param_2,
	.param .u32 _Z17kernel_histogramaPiS_iiii_param_3,
	.param .u32 _Z17kernel_histogramaPiS_iiii_param_4,
	.param .u32 _Z17kernel_histogramaPiS_iiii_param_5
)
{
	.reg .pred 	%p<5>;
	.reg .b32 	%r<15>;
	.reg .b64 	%rd<9>;

	ld.param.u64 	%rd1, [_Z17kernel_histogramaPiS_iiii_param_0];
	ld.param.u64 	%rd2, [_Z17kernel_histogramaPiS_iiii_param_1];
	ld.param.u32 	%r6, [_Z17kernel_histogramaPiS_iiii_param_2];
	ld.param.u32 	%r3, [_Z17kernel_histogramaPiS_iiii_param_3];
	ld.param.u32 	%r4, [_Z17kernel_histogramaPiS_iiii_param_4];
	ld.param.u32 	%r5, [_Z17kernel_histogramaPiS_iiii_param_5];
	mov.u32 	%r7, %tid.x;
	mov.u32 	%r8, %ctaid.x;
	mov.u32 	%r9, %ntid.x;
	mad.lo.s32 	%r1, %r8, %r9, %r7;
	setp.ge.s32 	%p1, %r1, %r6;
	@%p1 bra 	$L__BB0_3;
	cvta.to.global.u64 	%rd3, %rd1;
	mul.wide.s32 	%rd4, %r1, 4;
	add.s64 	%rd5, %rd3, %rd4;
	ld.global.u32 	%r10, [%rd5];
	sub.s32 	%r11, %r10, %r3;
	mul.lo.s32 	%r12, %r11, %r5;
	sub.s32 	%r13, %r4, %r3;
	div.s32 	%r2, %r12, %r13;
	setp.lt.s32 	%p2, %r2, 0;
	setp.ge.s32 	%p3, %r2, %r5;
	or.pred  	%p4, %p2, %p3;
	@%p4 bra 	$L__BB0_3;
	cvta.to.global.u64 	%rd6, %rd2;
	mul.wide.u32 	%rd7, %r2, 4;
	add.s64 	%rd8, %rd6, %rd7;
	atom.global.add.u32 	%r14, [%rd8], 1;
$L__BB0_3:
	ret;

}


// ===== COMPILED SASS (sm_100) =====

	.target	sm_100

	.elftype	@"ET_EXEC"


//--------------------- .note.nv.tkinfo           --------------------------
	.section	.note.nv.tkinfo,"",@"SHT_NOTE"
	.sectionflags	@"SHF_NOTE_NV_TKINFO"
	.tkinfo
        /*0018*/ 	.word	0x00000002
        /*0030*/ 	.string	""
        /*0030*/ 	.string	"ptxas"
        /*0030*/ 	.string	"Cuda compilation tools, release 13.0, V13.0.88"
        /*0030*/ 	.string	"Build cuda_13.0.r13.0/compiler.36424714_0"
        /*0030*/ 	.string	"-arch sm_100 -m 64 "



//--------------------- .note.nv.cuinfo           --------------------------
	.section	.note.nv.cuinfo,"",@"SHT_NOTE"
	.sectionflags	@"SHF_NOTE_NV_CUINFO"
        /*0018*/ 	.short	0x0002
        /*001a*/ 	.short	0x0064
        /*001c*/ 	.short	0x0082
	.zero		2


//--------------------- .nv.info                  --------------------------
	.section	.nv.info,"",@"SHT_CUDA_INFO"
	.align	4


	//----- nvinfo : EIATTR_REGCOUNT
	.align		4
        /*0000*/ 	.byte	0x04, 0x2f
        /*0002*/ 	.short	(.L_1 - .L_0)
	.align		4
.L_0:
        /*0004*/ 	.word	index@(_Z17kernel_histogramaPiS_iiii)
        /*0008*/ 	.word	0x0000000e


	//----- nvinfo : EIATTR_FRAME_SIZE
	.align		4
.L_1:
        /*000c*/ 	.byte	0x04, 0x11
        /*000e*/ 	.short	(.L_3 - .L_2)
	.align		4
.L_2:
        /*0010*/ 	.word	index@(_Z17kernel_histogramaPiS_iiii)
        /*0014*/ 	.word	0x00000000


	//----- nvinfo : EIATTR_MIN_STACK_SIZE
	.align		4
.L_3:
        /*0018*/ 	.byte	0x04, 0x12
        /*001a*/ 	.short	(.L_5 - .L_4)
	.align		4
.L_4:
        /*001c*/ 	.word	index@(_Z17kernel_histogramaPiS_iiii)
        /*0020*/ 	.word	0x00000000
.L_5:


//--------------------- .nv.compat                --------------------------
	.section	.nv.compat,"",@"SHT_CUDA_COMPAT_INFO"
	.align	4
        /*0000*/ 	.byte	0x02, 0x09, 0x00, 0x00, 0x02, 0x02, 0x01, 0x00, 0x02, 0x05, 0x05, 0x00, 0x03, 0x07, 0x01, 0x01
        /*0010*/ 	.byte	0x02, 0x03, 0x00, 0x00, 0x02, 0x06, 0x01, 0x00, 0x04, 0x0b, 0x08, 0x00, 0x09, 0x00, 0x00, 0x00
        /*0020*/ 	.byte	0x00, 0x00, 0x00, 0x00


//--------------------- .nv.info._Z17kernel_histogramaPiS_iiii --------------------------
	.section	.nv.info._Z17kernel_histogramaPiS_iiii,"",@"SHT_CUDA_INFO"
	.sectionflags	@""
	.align	4


	//----- nvinfo : EIATTR_CUDA_API_VERSION
	.align		4
        /*0000*/ 	.byte	0x04, 0x37
        /*0002*/ 	.short	(.L_7 - .L_6)
.L_6:
        /*0004*/ 	.word	0x00000082


	//----- nvinfo : EIATTR_KPARAM_INFO
	.align		4
.L_7:
        /*0008*/ 	.byte	0x04, 0x17
        /*000a*/ 	.short	(.L_9 - .L_8)
.L_8:
        /*000c*/ 	.word	0x00000000
        /*0010*/ 	.short	0x0005
        /*0012*/ 	.short	0x001c
        /*0014*/ 	.byte	0x00, 0xf0, 0x11, 0x00


	//----- nvinfo : EIATTR_KPARAM_INFO
	.align		4
.L_9:
        /*0018*/ 	.byte	0x04, 0x17
        /*001a*/ 	.short	(.L_11 - .L_10)
.L_10:
        /*001c*/ 	.word	0x00000000
        /*0020*/ 	.short	0x0004
        /*0022*/ 	.short	0x0018
        /*0024*/ 	.byte	0x00, 0xf0, 0x11, 0x00


	//----- nvinfo : EIATTR_KPARAM_INFO
	.align		4
.L_11:
        /*0028*/ 	.byte	0x04, 0x17
        /*002a*/ 	.short	(.L_13 - .L_12)
.L_12:
        /*002c*/ 	.word	0x00000000
        /*0030*/ 	.short	0x0003
        /*0032*/ 	.short	0x0014
        /*0034*/ 	.byte	0x00, 0xf0, 0x11, 0x00


	//----- nvinfo : EIATTR_KPARAM_INFO
	.align		4
.L_13:
        /*0038*/ 	.byte	0x04, 0x17
        /*003a*/ 	.short	(.L_15 - .L_14)
.L_14:
        /*003c*/ 	.word	0x00000000
        /*0040*/ 	.short	0x0002
        /*0042*/ 	.short	0x0010
        /*0044*/ 	.byte	0x00, 0xf0, 0x11, 0x00


	//----- nvinfo : EIATTR_KPARAM_INFO
	.align		4
.L_15:
        /*0048*/ 	.byte	0x04, 0x17
        /*004a*/ 	.short	(.L_17 - .L_16)
.L_16:
        /*004c*/ 	.word	0x00000000
        /*0050*/ 	.short	0x0001
        /*0052*/ 	.short	0x0008
        /*0054*/ 	.byte	0x00, 0xf5, 0x21, 0x00


	//----- nvinfo : EIATTR_KPARAM_INFO
	.align		4
.L_17:
        /*0058*/ 	.byte	0x04, 0x17
        /*005a*/ 	.short	(.L_19 - .L_18)
.L_18:
        /*005c*/ 	.word	0x00000000
        /*0060*/ 	.short	0x0000
        /*0062*/ 	.short	0x0000
        /*0064*/ 	.byte	0x00, 0xf5, 0x21, 0x00


	//----- nvinfo : EIATTR_SPARSE_MMA_MASK
	.align		4
.L_19:
        /*0068*/ 	.byte	0x03, 0x50
        /*006a*/ 	.short	0x0000


	//----- nvinfo : EIATTR_MAXREG_COUNT
	.align		4
        /*006c*/ 	.byte	0x03, 0x1b
        /*006e*/ 	.short	0x00ff


	//----- nvinfo : EIATTR_MERCURY_ISA_VERSION
	.align		4
        /*0070*/ 	.byte	0x03, 0x5f
        /*0072*/ 	.short	0x0101


	//----- nvinfo : EIATTR_VRC_CTA_INIT_COUNT
	.align		4
        /*0074*/ 	.byte	0x02, 0x4a
	.zero		1
	.zero		1


	//----- nvinfo : EIATTR_EXIT_INSTR_OFFSETS
	.align		4
        /*0078*/ 	.byte	0x04, 0x1c
        /*007a*/ 	.short	(.L_21 - .L_20)


	//   ....[0]....
.L_20:
        /*007c*/ 	.word	0x00000070


	//   ....[1]....
        /*0080*/ 	.word	0x000002b0


	//   ....[2]....
        /*0084*/ 	.word	0x00000300


	//----- nvinfo : EIATTR_CBANK_PARAM_SIZE
	.align		4
.L_21:
        /*0088*/ 	.byte	0x03, 0x19
        /*008a*/ 	.short	0x0020


	//----- nvinfo : EIATTR_PARAM_CBANK
	.align		4
        /*008c*/ 	.byte	0x04, 0x0a
        /*008e*/ 	.short	(.L_23 - .L_22)
	.align		4
.L_22:
        /*0090*/ 	.word	index@(.nv.constant0._Z17kernel_histogramaPiS_iiii)
        /*0094*/ 	.short	0x0380
        /*0096*/ 	.short	0x0020


	//----- nvinfo : EIATTR_SW_WAR
	.align		4
.L_23:
        /*0098*/ 	.byte	0x04, 0x36
        /*009a*/ 	.short	(.L_25 - .L_24)
.L_24:
        /*009c*/ 	.word	0x00000008
.L_25:


//--------------------- .nv.callgraph             --------------------------
	.section	.nv.callgraph,"",@"SHT_CUDA_CALLGRAPH"
	.align	4
	.sectionentsize	8
	.align		4
        /*0000*/ 	.word	0x00000000
	.align		4
        /*0004*/ 	.word	0xffffffff
	.align		4
        /*0008*/ 	.word	0x00000000
	.align		4
        /*000c*/ 	.word	0xfffffffe
	.align		4
        /*0010*/ 	.word	0x00000000
	.align		4
        /*0014*/ 	.word	0xfffffffd
	.align		4
        /*0018*/ 	.word	0x00000000
	.align		4
        /*001c*/ 	.word	0xfffffffc


//--------------------- .text._Z17kernel_histogramaPiS_iiii --------------------------
	.section	.text._Z17kernel_histogramaPiS_iiii,"ax",@progbits
	.align	128
        .global         _Z17kernel_histogramaPiS_iiii
        .type           _Z17kernel_histogramaPiS_iiii,@function
        .size           _Z17kernel_histogramaPiS_iiii,(.L_x_1 - _Z17kernel_histogramaPiS_iiii)
        .other          _Z17kernel_histogramaPiS_iiii,@"STO_CUDA_ENTRY STV_DEFAULT"
_Z17kernel_histogramaPiS_iiii:
.text._Z17kernel_histogramaPiS_iiii:
[----:B------:R-:W-:Y:S01]  /*0000*/  LDC R1, c[0x0][0x37c] ;  /* 0x0000df00ff017b82 */ /* 0x000fe20000000800 */
[----:B------:R-:W0:Y:S07]  /*0010*/  S2R R3, SR_TID.X ;  /* 0x0000000000037919 */ /* 0x000e2e0000002100 */
[----:B------:R-:W0:Y:S01]  /*0020*/  S2UR UR4, SR_CTAID.X ;  /* 0x00000000000479c3 */ /* 0x000e220000002500 */
[----:B------:R-:W1:Y:S07]  /*0030*/  LDCU UR5, c[0x0][0x390] ;  /* 0x00007200ff0577ac */ /* 0x000e6e0008000800 */
[----:B------:R-:W0:Y:S02]  /*0040*/  LDC R0, c[0x0][0x360] ;  /* 0x0000d800ff007b82 */ /* 0x000e240000000800 */
[----:B0-----:R-:W-:-:S05]  /*0050*/  IMAD R3, R0, UR4, R3 ;  /* 0x0000000400037c24 */ /* 0x001fca000f8e0203 */
[----:B-1----:R-:W-:-:S13]  /*0060*/  ISETP.GE.AND P0, PT, R3, UR5, PT ;  /* 0x0000000503007c0c */ /* 0x002fda000bf06270 */
[----:B------:R-:W-:Y:S05]  /*0070*/  @P0 EXIT ;  /* 0x000000000000094d */ /* 0x000fea0003800000 */
[----:B------:R-:W0:Y:S01]  /*0080*/  LDC.64 R4, c[0x0][0x380] ;  /* 0x0000e000ff047b82 */ /* 0x000e220000000a00 */
[----:B------:R-:W1:Y:S01]  /*0090*/  LDCU.64 UR4, c[0x0][0x358] ;  /* 0x00006b00ff0477ac */ /* 0x000e620008000a00 */
[----:B------:R-:W2:Y:S01]  /*00a0*/  LDCU UR6, c[0x0][0x394] ;  /* 0x00007280ff0677ac */ /* 0x000ea20008000800 */
[----:B0-----:R-:W-:-:S05]  /*00b0*/  IMAD.WIDE R4, R3, 0x4, R4 ;  /* 0x0000000403047825 */ /* 0x001fca00078e0204 */
[----:B------:R-:W2:Y:S01]  /*00c0*/  LDC.64 R2, c[0x0][0x398] ;  /* 0x0000e600ff027b82 */ /* 0x000ea20000000a00 */
[----:B-1----:R-:W3:Y:S01]  /*00d0*/  LDG.E R4, desc[UR4][R4.64] ;  /* 0x0000000404047981 */ /* 0x002ee2000c1e1900 */
[----:B--2---:R-:W-:-:S05]  /*00e0*/  VIADD R9, R2, -UR6 ;  /* 0x8000000602097c36 */ /* 0x004fca0008000000 */
[-C--:B------:R-:W-:Y:S02]  /*00f0*/  IABS R11, R9.reuse ;  /* 0x00000009000b7213 */ /* 0x080fe40000000000 */
[----:B------:R-:W-:Y:S02]  /*0100*/  IABS R8, R9 ;  /* 0x0000000900087213 */ /* 0x000fe40000000000 */
[----:B------:R-:W0:Y:S08]  /*0110*/  I2F.RP R2, R11 ;  /* 0x0000000b00027306 */ /* 0x000e300000209400 */
[----:B0-----:R-:W0:Y:S02]  /*0120*/  MUFU.RCP R2, R2 ;  /* 0x0000000200027308 */ /* 0x001e240000001000 */
[----:B0-----:R-:W-:-:S06]  /*0130*/  VIADD R6, R2, 0xffffffe ;  /* 0x0ffffffe02067836 */ /* 0x001fcc0000000000 */
[----:B------:R0:W1:Y:S02]  /*0140*/  F2I.FTZ.U32.TRUNC.NTZ R7, R6 ;  /* 0x0000000600077305 */ /* 0x000064000021f000 */
[----:B0-----:R-:W-:Y:S01]  /*0150*/  IMAD.MOV.U32 R6, RZ, RZ, RZ ;  /* 0x000000ffff067224 */ /* 0x001fe200078e00ff */
[----:B---3--:R-:W-:Y:S01]  /*0160*/  IADD3 R0, PT, PT, R4, -UR6, RZ ;  /* 0x8000000604007c10 */ /* 0x008fe2000fffe0ff */
[----:B-1----:R-:W-:-:S04]  /*0170*/  IMAD.MOV R4, RZ, RZ, -R7 ;  /* 0x000000ffff047224 */ /* 0x002fc800078e0a07 */
[----:B------:R-:W-:Y:S02]  /*0180*/  IMAD R0, R0, R3, RZ ;  /* 0x0000000300007224 */ /* 0x000fe400078e02ff */
[----:B------:R-:W-:Y:S01]  /*0190*/  IMAD R5, R4, R11, RZ ;  /* 0x0000000b04057224 */ /* 0x000fe200078e02ff */
[----:B------:R-:W-:Y:S02]  /*01a0*/  IADD3 R4, PT, PT, RZ, -R8, RZ ;  /* 0x80000008ff047210 */ /* 0x000fe40007ffe0ff */
[----:B------:R-:W-:Y:S01]  /*01b0*/  IABS R2, R0 ;  /* 0x0000000000027213 */ /* 0x000fe20000000000 */
[----:B------:R-:W-:Y:S01]  /*01c0*/  IMAD.HI.U32 R7, R7, R5, R6 ;  /* 0x0000000507077227 */ /* 0x000fe200078e0006 */
[----:B------:R-:W-:-:S04]  /*01d0*/  LOP3.LUT R0, R0, R9, RZ, 0x3c, !PT ;  /* 0x0000000900007212 */ /* 0x000fc800078e3cff */
[----:B------:R-:W-:Y:S01]  /*01e0*/  ISETP.GE.AND P1, PT, R0, RZ, PT ;  /* 0x000000ff0000720c */ /* 0x000fe20003f26270 */
[----:B------:R-:W-:-:S04]  /*01f0*/  IMAD.HI.U32 R7, R7, R2, RZ ;  /* 0x0000000207077227 */ /* 0x000fc800078e00ff */
[----:B------:R-:W-:-:S05]  /*0200*/  IMAD R2, R7, R4, R2 ;  /* 0x0000000407027224 */ /* 0x000fca00078e0202 */
[----:B------:R-:W-:-:S13]  /*0210*/  ISETP.GT.U32.AND P2, PT, R11, R2, PT ;  /* 0x000000020b00720c */ /* 0x000fda0003f44070 */
[-C--:B------:R-:W-:Y:S01]  /*0220*/  @!P2 IADD3 R2, PT, PT, R2, -R11.reuse, RZ ;  /* 0x8000000b0202a210 */ /* 0x080fe20007ffe0ff */
[----:B------:R-:W-:Y:S01]  /*0230*/  @!P2 VIADD R7, R7, 0x1 ;  /* 0x000000010707a836 */ /* 0x000fe20000000000 */
[----:B------:R-:W-:Y:S02]  /*0240*/  ISETP.NE.AND P2, PT, R9, RZ, PT ;  /* 0x000000ff0900720c */ /* 0x000fe40003f45270 */
[----:B------:R-:W-:-:S13]  /*0250*/  ISETP.GE.U32.AND P0, PT, R2, R11, PT ;  /* 0x0000000b0200720c */ /* 0x000fda0003f06070 */
[----:B------:R-:W-:-:S05]  /*0260*/  @P0 IADD3 R7, PT, PT, R7, 0x1, RZ ;  /* 0x0000000107070810 */ /* 0x000fca0007ffe0ff */
[----:B------:R-:W-:Y:S01]  /*0270*/  @!P1 IMAD.MOV R7, RZ, RZ, -R7 ;  /* 0x000000ffff079224 */ /* 0x000fe200078e0a07 */
[----:B------:R-:W-:-:S04]  /*0280*/  @!P2 LOP3.LUT R7, RZ, R9, RZ, 0x33, !PT ;  /* 0x00000009ff07a212 */ /* 0x000fc800078e33ff */
[----:B------:R-:W-:-:S04]  /*0290*/  ISETP.GE.AND P0, PT, R7, R3, PT ;  /* 0x000000030700720c */ /* 0x000fc80003f06270 */
[----:B------:R-:W-:-:S13]  /*02a0*/  ISETP.LT.OR P0, PT, R7, RZ, P0 ;  /* 0x000000ff0700720c */ /* 0x000fda0000701670 */
[----:B------:R-:W-:Y:S05]  /*02b0*/  @P0 EXIT ;  /* 0x000000000000094d */ /* 0x000fea0003800000 */
[----:B------:R-:W0:Y:S01]  /*02c0*/  LDC.64 R2, c[0x0][0x388] ;  /* 0x0000e200ff027b82 */ /* 0x000e220000000a00 */
[----:B------:R-:W-:Y:S02]  /*02d0*/  HFMA2 R5, -RZ, RZ, 0, 5.9604644775390625e-08 ;  /* 0x00000001ff057431 */ /* 0x000fe400000001ff */
[----:B0-----:R-:W-:-:S05]  /*02e0*/  IMAD.WIDE.U32 R2, R7, 0x4, R2 ;  /* 0x0000000407027825 */ /* 0x001fca00078e0002 */
[----:B------:R-:W-:Y:S01]  /*02f0*/  REDG.E.ADD.STRONG.GPU desc[UR4][R2.64], R5 ;  /* 0x000000050200798e */ /* 0x000fe2000c12e104 */
[----:B------:R-:W-:Y:S05]  /*0300*/  EXIT ;  /* 0x000000000000794d */ /* 0x000fea0003800000 */
.L_x_0:
[----:B------:R-:W-:-:S00]  /*0310*/  BRA `(.L_x_0) ;  /* 0xfffffffc00fc7947 */ /* 0x000fc0000383ffff */
[----:B------:R-:W-:-:S00]  /*0320*/  NOP ;  /* 0x0000000000007918 */ /* 0x000fc00000000000 */
        /* <DEDUP_REMOVED lines=13> */
.L_x_1:


//--------------------- .nv.shared.reserved.0     --------------------------
	.section	.nv.shared.reserved.0,"aw",@nobits
	.weak		__nv_reservedSMEM_offset_0_alias
	.size		__nv_reservedSMEM_offset_0_alias, 0, 64
	.other		__nv_reservedSMEM_offset_0_alias,@"STO_CUDA_RESERVED_SHARED STV_DEFAULT"
__nv_reservedSMEM_offset_0_alias:
	.zero		0
	.zero		64


//--------------------- .nv.constant0._Z17kernel_histogramaPiS_iiii --------------------------
	.section	.nv.constant0._Z17kernel_histogramaPiS_iiii,"a",@progbits
	.sectionflags	@""
	.align	4
.nv.constant0._Z17kernel_histogramaPiS_iiii:
	.zero		928


//--------------------- SYMBOLS --------------------------

	.type		.nv.reservedSmem.offset0,@object
	.size		.nv.reservedSmem.offset0,0x4
